//
// Generated by NVIDIA NVVM Compiler
//
// Compiler Build ID: CL-36424714
// Cuda compilation tools, release 13.0, V13.0.88
// Based on NVVM 20.0.0
//

.version 9.0
.target sm_100
.address_size 64

	// .globl	_Z9meuKernelv
.extern .func  (.param .b32 func_retval0) vprintf
(
	.param .b64 vprintf_param_0,
	.param .b64 vprintf_param_1
)
;
.global .align 1 .b8 $str[21] = {72, 101, 108, 108, 111, 32, 87, 111, 114, 108, 100, 32, 100, 97, 32, 71, 80, 85, 33, 10};

.visible .entry _Z9meuKernelv()
{
	.reg .b32 	%r<3>;
	.reg .b64 	%rd<3>;

	mov.u64 	%rd1, $str;
	cvta.global.u64 	%rd2, %rd1;
	{ // callseq 0, 0
	.param .b64 param0;
	st.param.b64 	[param0], %rd2;
	.param .b64 param1;
	st.param.b64 	[param1], 0;
	.param .b32 retval0;
	call.uni (retval0), 
	vprintf, 
	(
	param0, 
	param1
	);
	ld.param.b32 	%r1, [retval0];
	} // callseq 0
	ret;

}


// ===== COMPILED SASS (sm_100) =====

	.target	sm_100

	.elftype	@"ET_EXEC"


//--------------------- .note.nv.tkinfo           --------------------------
	.section	.note.nv.tkinfo,"",@"SHT_NOTE"
	.sectionflags	@"SHF_NOTE_NV_TKINFO"
	.tkinfo
        /*0018*/ 	.word	0x00000002
        /*0030*/ 	.string	""
        /*0030*/ 	.string	"ptxas"
        /*0030*/ 	.string	"Cuda compilation tools, release 13.0, V13.0.88"
        /*0030*/ 	.string	"Build cuda_13.0.r13.0/compiler.36424714_0"
        /*0030*/ 	.string	"-arch sm_100 -m 64 "



//--------------------- .note.nv.cuinfo           --------------------------
	.section	.note.nv.cuinfo,"",@"SHT_NOTE"
	.sectionflags	@"SHF_NOTE_NV_CUINFO"
        /*0018*/ 	.short	0x0002
        /*001a*/ 	.short	0x0064
        /*001c*/ 	.short	0x0082
	.zero		2


//--------------------- .nv.info                  --------------------------
	.section	.nv.info,"",@"SHT_CUDA_INFO"
	.align	4


	//----- nvinfo : EIATTR_REGCOUNT
	.align		4
        /*0000*/ 	.byte	0x04, 0x2f
        /*0002*/ 	.short	(.L_2 - .L_1)
	.align		4
.L_1:
        /*0004*/ 	.word	index@(_Z9meuKernelv)
        /*0008*/ 	.word	0x00000018


	//----- nvinfo : EIATTR_FRAME_SIZE
	.align		4
.L_2:
        /*000c*/ 	.byte	0x04, 0x11
        /*000e*/ 	.short	(.L_4 - .L_3)
	.align		4
.L_3:
        /*0010*/ 	.word	index@(_Z9meuKernelv)
        /*0014*/ 	.word	0x00000000


	//----- nvinfo : EIATTR_MIN_STACK_SIZE
	.align		4
.L_4:
        /*0018*/ 	.byte	0x04, 0x12
        /*001a*/ 	.short	(.L_6 - .L_5)
	.align		4
.L_5:
        /*001c*/ 	.word	index@(_Z9meuKernelv)
        /*0020*/ 	.word	0x00000000
.L_6:


//--------------------- .nv.compat                --------------------------
	.section	.nv.compat,"",@"SHT_CUDA_COMPAT_INFO"
	.align	4
        /*0000*/ 	.byte	0x02, 0x09, 0x00, 0x00, 0x02, 0x02, 0x01, 0x00, 0x02, 0x05, 0x05, 0x00, 0x03, 0x07, 0x01, 0x01
        /*0010*/ 	.byte	0x02, 0x03, 0x00, 0x00, 0x02, 0x06, 0x01, 0x00, 0x04, 0x0b, 0x08, 0x00, 0x09, 0x00, 0x00, 0x00
        /*0020*/ 	.byte	0x00, 0x00, 0x00, 0x00


//--------------------- .nv.info._Z9meuKernelv    --------------------------
	.section	.nv.info._Z9meuKernelv,"",@"SHT_CUDA_INFO"
	.sectionflags	@""
	.align	4


	//----- nvinfo : EIATTR_CUDA_API_VERSION
	.align		4
        /*0000*/ 	.byte	0x04, 0x37
        /*0002*/ 	.short	(.L_8 - .L_7)
.L_7:
        /*0004*/ 	.word	0x00000082


	//----- nvinfo : EIATTR_SPARSE_MMA_MASK
	.align		4
.L_8:
        /*0008*/ 	.byte	0x03, 0x50
        /*000a*/ 	.short	0x0000


	//----- nvinfo : EIATTR_MAXREG_COUNT
	.align		4
        /*000c*/ 	.byte	0x03, 0x1b
        /*000e*/ 	.short	0x00ff


	//----- nvinfo : EIATTR_EXTERNS
	.align		4
        /*0010*/ 	.byte	0x04, 0x0f
        /*0012*/ 	.short	(.L_10 - .L_9)


	//   ....[0]....
	.align		4
.L_9:
        /*0014*/ 	.word	index@(vprintf)


	//----- nvinfo : EIATTR_MERCURY_ISA_VERSION
	.align		4
.L_10:
        /*0018*/ 	.byte	0x03, 0x5f
        /*001a*/ 	.short	0x0101


	//----- nvinfo : EIATTR_VRC_CTA_INIT_COUNT
	.align		4
        /*001c*/ 	.byte	0x02, 0x4a
	.zero		1
	.zero		1


	//----- nvinfo : EIATTR_SYSCALL_OFFSETS
	.align		4
        /*0020*/ 	.byte	0x04, 0x46
        /*0022*/ 	.short	(.L_12 - .L_11)


	//   ....[0]....
.L_11:
        /*0024*/ 	.word	0x00000080


	//----- nvinfo : EIATTR_EXIT_INSTR_OFFSETS
	.align		4
.L_12:
        /*0028*/ 	.byte	0x04, 0x1c
        /*002a*/ 	.short	(.L_14 - .L_13)


	//   ....[0]....
.L_13:
        /*002c*/ 	.word	0x00000090


	//----- nvinfo : EIATTR_SW_WAR
	.align		4
.L_14:
        /*0030*/ 	.byte	0x04, 0x36
        /*0032*/ 	.short	(.L_16 - .L_15)
.L_15:
        /*0034*/ 	.word	0x00000008
.L_16:


//--------------------- .nv.callgraph             --------------------------
	.section	.nv.callgraph,"",@"SHT_CUDA_CALLGRAPH"
	.align	4
	.sectionentsize	8
	.align		4
        /*0000*/ 	.word	0x00000000
	.align		4
        /*0004*/ 	.word	0xffffffff
	.align		4
        /*0008*/ 	.word	index@(_Z9meuKernelv)
	.align		4
        /*000c*/ 	.word	index@(vprintf)
	.align		4
        /*0010*/ 	.word	0x00000000
	.align		4
        /*0014*/ 	.word	0xfffffffe
	.align		4
        /*0018*/ 	.word	0x00000000
	.align		4
        /*001c*/ 	.word	0xfffffffd
	.align		4
        /*0020*/ 	.word	0x00000000
	.align		4
        /*0024*/ 	.word	0xfffffffc


//--------------------- .nv.constant4             --------------------------
	.section	.nv.constant4,"a",@progbits
	.align	8
	.align		8
.nv.constant4:
        /*0000*/ 	.dword	vprintf
	.align		8
        /*0008*/ 	.dword	$str


//--------------------- .text._Z9meuKernelv       --------------------------
	.section	.text._Z9meuKernelv,"ax",@progbits
	.align	128
        .global         _Z9meuKernelv
        .type           _Z9meuKernelv,@function
        .size           _Z9meuKernelv,(.L_x_2 - _Z9meuKernelv)
        .other          _Z9meuKernelv,@"STO_CUDA_ENTRY STV_DEFAULT"
_Z9meuKernelv:
.text._Z9meuKernelv:
[----:B------:R-:W0:Y:S01]  /*0000*/  LDC R1, c[0x0][0x37c] ;  /* 0x0000df00ff017b82 */ /* 0x000e220000000800 */
[----:B------:R-:W-:Y:S01]  /*0010*/  MOV R0, 0x0 ;  /* 0x0000000000007802 */ /* 0x000fe20000000f00 */
[----:B------:R-:W1:Y:S01]  /*0020*/  LDCU.64 UR4, c[0x4][0x8] ;  /* 0x01000100ff0477ac */ /* 0x000e620008000a00 */
[----:B------:R-:W-:-:S05]  /*0030*/  CS2R R6, SRZ ;  /* 0x0000000000067805 */ /* 0x000fca000001ff00 */
[----:B------:R2:W3:Y:S01]  /*0040*/  LDC.64 R2, c[0x4][R0] ;  /* 0x0100000000027b82 */ /* 0x0004e20000000a00 */
[----:B-1----:R-:W-:Y:S02]  /*0050*/  IMAD.U32 R4, RZ, RZ, UR4 ;  /* 0x00000004ff047e24 */ /* 0x002fe4000f8e00ff */
[----:B--2---:R-:W-:-:S07]  /*0060*/  IMAD.U32 R5, RZ, RZ, UR5 ;  /* 0x00000005ff057e24 */ /* 0x004fce000f8e00ff */
[----:B------:R-:W-:-:S07]  /*0070*/  LEPC R20, `(.L_x_0) ;  /* 0x000000001014794e */ /* 0x000fce0000000000 */
[----:B0--3--:R-:W-:Y:S05]  /*0080*/  CALL.ABS.NOINC R2 ;  /* 0x0000000002007343 */ /* 0x009fea0003c00000 */
.L_x_0:
[----:B------:R-:W-:Y:S05]  /*0090*/  EXIT ;  /* 0x000000000000794d */ /* 0x000fea0003800000 */
.L_x_1:
[----:B------:R-:W-:-:S00]  /*00a0*/  BRA `(.L_x_1) ;  /* 0xfffffffc00fc7947 */ /* 0x000fc0000383ffff */
[----:B------:R-:W-:-:S00]  /*00b0*/  NOP ;  /* 0x0000000000007918 */ /* 0x000fc00000000000 */
        /* <DEDUP_REMOVED lines=12> */
.L_x_2:


//--------------------- .nv.global.init           --------------------------
	.section	.nv.global.init,"aw",@progbits
.nv.global.init:
	.type		$str,@object
	.size		$str,(.L_0 - $str)
$str:
        /*0000*/ 	.byte	0x48, 0x65, 0x6c, 0x6c, 0x6f, 0x20, 0x57, 0x6f, 0x72, 0x6c, 0x64, 0x20, 0x64, 0x61, 0x20, 0x47
        /*0010*/ 	.byte	0x50, 0x55, 0x21, 0x0a, 0x00
.L_0:


//--------------------- .nv.shared.reserved.0     --------------------------
	.section	.nv.shared.reserved.0,"aw",@nobits
	.weak		__nv_reservedSMEM_offset_0_alias
	.size		__nv_reservedSMEM_offset_0_alias, 0, 64
	.other		__nv_reservedSMEM_offset_0_alias,@"STO_CUDA_RESERVED_SHARED STV_DEFAULT"
__nv_reservedSMEM_offset_0_alias:
	.zero		0
	.zero		64


//--------------------- .nv.constant0._Z9meuKernelv --------------------------
	.section	.nv.constant0._Z9meuKernelv,"a",@progbits
	.sectionflags	@""
	.align	4
.nv.constant0._Z9meuKernelv:
	.zero		896


//--------------------- SYMBOLS --------------------------

	.type		.nv.reservedSmem.offset0,@object
	.size		.nv.reservedSmem.offset0,0x4
	.type		vprintf,@function
